//
// Generated by NVIDIA NVVM Compiler
//
// Compiler Build ID: CL-36424714
// Cuda compilation tools, release 13.0, V13.0.88
// Based on NVVM 20.0.0
//

.version 9.0
.target sm_100
.address_size 64

	// .globl	_Z13kernelRowSizePiS_S_i

.visible .entry _Z13kernelRowSizePiS_S_i(
	.param .u64 .ptr .align 1 _Z13kernelRowSizePiS_S_i_param_0,
	.param .u64 .ptr .align 1 _Z13kernelRowSizePiS_S_i_param_1,
	.param .u64 .ptr .align 1 _Z13kernelRowSizePiS_S_i_param_2,
	.param .u32 _Z13kernelRowSizePiS_S_i_param_3
)
{
	.reg .pred 	%p<2>;
	.reg .b32 	%r<10>;
	.reg .b64 	%rd<14>;

	ld.param.u64 	%rd1, [_Z13kernelRowSizePiS_S_i_param_0];
	ld.param.u64 	%rd2, [_Z13kernelRowSizePiS_S_i_param_1];
	ld.param.u64 	%rd3, [_Z13kernelRowSizePiS_S_i_param_2];
	ld.param.u32 	%r2, [_Z13kernelRowSizePiS_S_i_param_3];
	mov.u32 	%r3, %ctaid.x;
	mov.u32 	%r4, %ntid.x;
	mov.u32 	%r5, %tid.x;
	mad.lo.s32 	%r1, %r3, %r4, %r5;
	setp.ge.s32 	%p1, %r1, %r2;
	@%p1 bra 	$L__BB0_2;
	cvta.to.global.u64 	%rd4, %rd2;
	cvta.to.global.u64 	%rd5, %rd3;
	cvta.to.global.u64 	%rd6, %rd1;
	mul.wide.s32 	%rd7, %r1, 4;
	add.s64 	%rd8, %rd4, %rd7;
	ld.global.u32 	%r6, [%rd8];
	mul.wide.s32 	%rd9, %r6, 4;
	add.s64 	%rd10, %rd5, %rd9;
	atom.global.add.u32 	%r7, [%rd10+4], 1;
	add.s64 	%rd11, %rd6, %rd7;
	ld.global.u32 	%r8, [%rd11];
	mul.wide.s32 	%rd12, %r8, 4;
	add.s64 	%rd13, %rd5, %rd12;
	atom.global.add.u32 	%r9, [%rd13+4], 1;
$L__BB0_2:
	ret;

}
	// .globl	_Z12kernelRowPtrPiS_i
.visible .entry _Z12kernelRowPtrPiS_i(
	.param .u64 .ptr .align 1 _Z12kernelRowPtrPiS_i_param_0,
	.param .u64 .ptr .align 1 _Z12kernelRowPtrPiS_i_param_1,
	.param .u32 _Z12kernelRowPtrPiS_i_param_2
)
{
	.reg .pred 	%p<3>;
	.reg .b32 	%r<18>;
	.reg .b64 	%rd<9>;

	ld.param.u64 	%rd2, [_Z12kernelRowPtrPiS_i_param_0];
	ld.param.u64 	%rd3, [_Z12kernelRowPtrPiS_i_param_1];
	ld.param.u32 	%r3, [_Z12kernelRowPtrPiS_i_param_2];
	mov.u32 	%r5, %ctaid.x;
	mov.u32 	%r6, %ntid.x;
	mov.u32 	%r7, %tid.x;
	mad.lo.s32 	%r1, %r5, %r6, %r7;
	mov.u32 	%r8, %ctaid.y;
	mov.u32 	%r9, %ntid.y;
	mov.u32 	%r10, %tid.y;
	mad.lo.s32 	%r11, %r8, %r9, %r10;
	max.s32 	%r12, %r1, %r11;
	setp.gt.s32 	%p1, %r12, %r3;
	@%p1 bra 	$L__BB1_4;
	cvta.to.global.u64 	%rd4, %rd3;
	setp.gt.s32 	%p2, %r1, %r11;
	mul.wide.u32 	%rd5, %r11, 4;
	add.s64 	%rd1, %rd4, %rd5;
	@%p2 bra 	$L__BB1_3;
	cvta.to.global.u64 	%rd6, %rd2;
	mul.wide.s32 	%rd7, %r1, 4;
	add.s64 	%rd8, %rd6, %rd7;
	ld.global.u32 	%r13, [%rd8];
	add.s32 	%r14, %r13, 1;
	atom.global.add.u32 	%r15, [%rd1], %r14;
$L__BB1_3:
	ld.global.u32 	%r16, [%rd1];
	add.s32 	%r17, %r16, -1;
	st.global.u32 	[%rd1], %r17;
$L__BB1_4:
	ret;

}
	// .globl	_Z11kernelLowerPiS_PdS_S_S0_i
.visible .entry _Z11kernelLowerPiS_PdS_S_S0_i(
	.param .u64 .ptr .align 1 _Z11kernelLowerPiS_PdS_S_S0_i_param_0,
	.param .u64 .ptr .align 1 _Z11kernelLowerPiS_PdS_S_S0_i_param_1,
	.param .u64 .ptr .align 1 _Z11kernelLowerPiS_PdS_S_S0_i_param_2,
	.param .u64 .ptr .align 1 _Z11kernelLowerPiS_PdS_S_S0_i_param_3,
	.param .u64 .ptr .align 1 _Z11kernelLowerPiS_PdS_S_S0_i_param_4,
	.param .u64 .ptr .align 1 _Z11kernelLowerPiS_PdS_S_S0_i_param_5,
	.param .u32 _Z11kernelLowerPiS_PdS_S_S0_i_param_6
)
{
	.reg .pred 	%p<2>;
	.reg .b32 	%r<9>;
	.reg .b64 	%rd<24>;
	.reg .b64 	%fd<2>;

	ld.param.u64 	%rd1, [_Z11kernelLowerPiS_PdS_S_S0_i_param_0];
	ld.param.u64 	%rd2, [_Z11kernelLowerPiS_PdS_S_S0_i_param_1];
	ld.param.u64 	%rd3, [_Z11kernelLowerPiS_PdS_S_S0_i_param_2];
	ld.param.u64 	%rd4, [_Z11kernelLowerPiS_PdS_S_S0_i_param_3];
	ld.param.u64 	%rd5, [_Z11kernelLowerPiS_PdS_S_S0_i_param_4];
	ld.param.u64 	%rd6, [_Z11kernelLowerPiS_PdS_S_S0_i_param_5];
	ld.param.u32 	%r2, [_Z11kernelLowerPiS_PdS_S_S0_i_param_6];
	mov.u32 	%r3, %ctaid.x;
	mov.u32 	%r4, %ntid.x;
	mov.u32 	%r5, %tid.x;
	mad.lo.s32 	%r1, %r3, %r4, %r5;
	setp.ge.s32 	%p1, %r1, %r2;
	@%p1 bra 	$L__BB2_2;
	cvta.to.global.u64 	%rd7, %rd1;
	cvta.to.global.u64 	%rd8, %rd2;
	cvta.to.global.u64 	%rd9, %rd4;
	cvta.to.global.u64 	%rd10, %rd3;
	cvta.to.global.u64 	%rd11, %rd6;
	cvta.to.global.u64 	%rd12, %rd5;
	mul.wide.s32 	%rd13, %r1, 4;
	add.s64 	%rd14, %rd7, %rd13;
	ld.global.u32 	%r6, [%rd14];
	add.s64 	%rd15, %rd8, %rd13;
	ld.global.u32 	%r7, [%rd15];
	mul.wide.s32 	%rd16, %r6, 4;
	add.s64 	%rd17, %rd9, %rd16;
	atom.global.add.u32 	%r8, [%rd17], 1;
	mul.wide.s32 	%rd18, %r1, 8;
	add.s64 	%rd19, %rd10, %rd18;
	ld.global.f64 	%fd1, [%rd19];
	mul.wide.s32 	%rd20, %r8, 8;
	add.s64 	%rd21, %rd11, %rd20;
	st.global.f64 	[%rd21], %fd1;
	mul.wide.s32 	%rd22, %r8, 4;
	add.s64 	%rd23, %rd12, %rd22;
	st.global.u32 	[%rd23], %r7;
$L__BB2_2:
	ret;

}
	// .globl	_Z10kernelDiagPdPiS0_S_i
.visible .entry _Z10kernelDiagPdPiS0_S_i(
	.param .u64 .ptr .align 1 _Z10kernelDiagPdPiS0_S_i_param_0,
	.param .u64 .ptr .align 1 _Z10kernelDiagPdPiS0_S_i_param_1,
	.param .u64 .ptr .align 1 _Z10kernelDiagPdPiS0_S_i_param_2,
	.param .u64 .ptr .align 1 _Z10kernelDiagPdPiS0_S_i_param_3,
	.param .u32 _Z10kernelDiagPdPiS0_S_i_param_4
)
{
	.reg .pred 	%p<2>;
	.reg .b32 	%r<7>;
	.reg .b64 	%rd<17>;
	.reg .b64 	%fd<2>;

	ld.param.u64 	%rd1, [_Z10kernelDiagPdPiS0_S_i_param_0];
	ld.param.u64 	%rd2, [_Z10kernelDiagPdPiS0_S_i_param_1];
	ld.param.u64 	%rd3, [_Z10kernelDiagPdPiS0_S_i_param_2];
	ld.param.u64 	%rd4, [_Z10kernelDiagPdPiS0_S_i_param_3];
	ld.param.u32 	%r2, [_Z10kernelDiagPdPiS0_S_i_param_4];
	mov.u32 	%r3, %ctaid.x;
	mov.u32 	%r4, %ntid.x;
	mov.u32 	%r5, %tid.x;
	mad.lo.s32 	%r1, %r3, %r4, %r5;
	setp.ge.s32 	%p1, %r1, %r2;
	@%p1 bra 	$L__BB3_2;
	cvta.to.global.u64 	%rd5, %rd2;
	cvta.to.global.u64 	%rd6, %rd1;
	cvta.to.global.u64 	%rd7, %rd4;
	cvta.to.global.u64 	%rd8, %rd3;
	mul.wide.s32 	%rd9, %r1, 4;
	add.s64 	%rd10, %rd5, %rd9;
	atom.global.add.u32 	%r6, [%rd10], 1;
	mul.wide.s32 	%rd11, %r1, 8;
	add.s64 	%rd12, %rd6, %rd11;
	ld.global.f64 	%fd1, [%rd12];
	mul.wide.s32 	%rd13, %r6, 8;
	add.s64 	%rd14, %rd7, %rd13;
	st.global.f64 	[%rd14], %fd1;
	mul.wide.s32 	%rd15, %r6, 4;
	add.s64 	%rd16, %rd8, %rd15;
	st.global.u32 	[%rd16], %r1;
$L__BB3_2:
	ret;

}
	// .globl	_Z11kernelUpperPiS_PdS_S_S0_i
.visible .entry _Z11kernelUpperPiS_PdS_S_S0_i(
	.param .u64 .ptr .align 1 _Z11kernelUpperPiS_PdS_S_S0_i_param_0,
	.param .u64 .ptr .align 1 _Z11kernelUpperPiS_PdS_S_S0_i_param_1,
	.param .u64 .ptr .align 1 _Z11kernelUpperPiS_PdS_S_S0_i_param_2,
	.param .u64 .ptr .align 1 _Z11kernelUpperPiS_PdS_S_S0_i_param_3,
	.param .u64 .ptr .align 1 _Z11kernelUpperPiS_PdS_S_S0_i_param_4,
	.param .u64 .ptr .align 1 _Z11kernelUpperPiS_PdS_S_S0_i_param_5,
	.param .u32 _Z11kernelUpperPiS_PdS_S_S0_i_param_6
)
{
	.reg .pred 	%p<2>;
	.reg .b32 	%r<9>;
	.reg .b64 	%rd<24>;
	.reg .b64 	%fd<2>;

	ld.param.u64 	%rd1, [_Z11kernelUpperPiS_PdS_S_S0_i_param_0];
	ld.param.u64 	%rd2, [_Z11kernelUpperPiS_PdS_S_S0_i_param_1];
	ld.param.u64 	%rd3, [_Z11kernelUpperPiS_PdS_S_S0_i_param_2];
	ld.param.u64 	%rd4, [_Z11kernelUpperPiS_PdS_S_S0_i_param_3];
	ld.param.u64 	%rd5, [_Z11kernelUpperPiS_PdS_S_S0_i_param_4];
	ld.param.u64 	%rd6, [_Z11kernelUpperPiS_PdS_S_S0_i_param_5];
	ld.param.u32 	%r2, [_Z11kernelUpperPiS_PdS_S_S0_i_param_6];
	mov.u32 	%r3, %ctaid.x;
	mov.u32 	%r4, %ntid.x;
	mov.u32 	%r5, %tid.x;
	mad.lo.s32 	%r1, %r3, %r4, %r5;
	setp.ge.s32 	%p1, %r1, %r2;
	@%p1 bra 	$L__BB4_2;
	cvta.to.global.u64 	%rd7, %rd2;
	cvta.to.global.u64 	%rd8, %rd1;
	cvta.to.global.u64 	%rd9, %rd4;
	cvta.to.global.u64 	%rd10, %rd3;
	cvta.to.global.u64 	%rd11, %rd6;
	cvta.to.global.u64 	%rd12, %rd5;
	mul.wide.s32 	%rd13, %r1, 4;
	add.s64 	%rd14, %rd7, %rd13;
	ld.global.u32 	%r6, [%rd14];
	add.s64 	%rd15, %rd8, %rd13;
	ld.global.u32 	%r7, [%rd15];
	mul.wide.s32 	%rd16, %r6, 4;
	add.s64 	%rd17, %rd9, %rd16;
	atom.global.add.u32 	%r8, [%rd17], 1;
	mul.wide.s32 	%rd18, %r1, 8;
	add.s64 	%rd19, %rd10, %rd18;
	ld.global.f64 	%fd1, [%rd19];
	mul.wide.s32 	%rd20, %r8, 8;
	add.s64 	%rd21, %rd11, %rd20;
	st.global.f64 	[%rd21], %fd1;
	mul.wide.s32 	%rd22, %r8, 4;
	add.s64 	%rd23, %rd12, %rd22;
	st.global.u32 	[%rd23], %r7;
$L__BB4_2:
	ret;

}


// ===== COMPILED SASS (sm_100) =====

	.target	sm_100

	.elftype	@"ET_EXEC"


//--------------------- .note.nv.tkinfo           --------------------------
	.section	.note.nv.tkinfo,"",@"SHT_NOTE"
	.sectionflags	@"SHF_NOTE_NV_TKINFO"
	.tkinfo
        /*0018*/ 	.word	0x00000002
        /*0030*/ 	.string	""
        /*0030*/ 	.string	"ptxas"
        /*0030*/ 	.string	"Cuda compilation tools, release 13.0, V13.0.88"
        /*0030*/ 	.string	"Build cuda_13.0.r13.0/compiler.36424714_0"
        /*0030*/ 	.string	"-arch sm_100 -m 64 "



//--------------------- .note.nv.cuinfo           --------------------------
	.section	.note.nv.cuinfo,"",@"SHT_NOTE"
	.sectionflags	@"SHF_NOTE_NV_CUINFO"
        /*0018*/ 	.short	0x0002
        /*001a*/ 	.short	0x0064
        /*001c*/ 	.short	0x0082
	.zero		2


//--------------------- .nv.info                  --------------------------
	.section	.nv.info,"",@"SHT_CUDA_INFO"
	.align	4


	//----- nvinfo : EIATTR_REGCOUNT
	.align		4
        /*0000*/ 	.byte	0x04, 0x2f
        /*0002*/ 	.short	(.L_1 - .L_0)
	.align		4
.L_0:
        /*0004*/ 	.word	index@(_Z13kernelRowSizePiS_S_i)
        /*0008*/ 	.word	0x00000010


	//----- nvinfo : EIATTR_FRAME_SIZE
	.align		4
.L_1:
        /*000c*/ 	.byte	0x04, 0x11
        /*000e*/ 	.short	(.L_3 - .L_2)
	.align		4
.L_2:
        /*0010*/ 	.word	index@(_Z13kernelRowSizePiS_S_i)
        /*0014*/ 	.word	0x00000000


	//----- nvinfo : EIATTR_REGCOUNT
	.align		4
.L_3:
        /*0018*/ 	.byte	0x04, 0x2f
        /*001a*/ 	.short	(.L_5 - .L_4)
	.align		4
.L_4:
        /*001c*/ 	.word	index@(_Z12kernelRowPtrPiS_i)
        /*0020*/ 	.word	0x0000000a


	//----- nvinfo : EIATTR_FRAME_SIZE
	.align		4
.L_5:
        /*0024*/ 	.byte	0x04, 0x11
        /*0026*/ 	.short	(.L_7 - .L_6)
	.align		4
.L_6:
        /*0028*/ 	.word	index@(_Z12kernelRowPtrPiS_i)
        /*002c*/ 	.word	0x00000000


	//----- nvinfo : EIATTR_REGCOUNT
	.align		4
.L_7:
        /*0030*/ 	.byte	0x04, 0x2f
        /*0032*/ 	.short	(.L_9 - .L_8)
	.align		4
.L_8:
        /*0034*/ 	.word	index@(_Z11kernelLowerPiS_PdS_S_S0_i)
        /*0038*/ 	.word	0x00000010


	//----- nvinfo : EIATTR_FRAME_SIZE
	.align		4
.L_9:
        /*003c*/ 	.byte	0x04, 0x11
        /*003e*/ 	.short	(.L_11 - .L_10)
	.align		4
.L_10:
        /*0040*/ 	.word	index@(_Z11kernelLowerPiS_PdS_S_S0_i)
        /*0044*/ 	.word	0x00000000


	//----- nvinfo : EIATTR_REGCOUNT
	.align		4
.L_11:
        /*0048*/ 	.byte	0x04, 0x2f
        /*004a*/ 	.short	(.L_13 - .L_12)
	.align		4
.L_12:
        /*004c*/ 	.word	index@(_Z10kernelDiagPdPiS0_S_i)
        /*0050*/ 	.word	0x00000010


	//----- nvinfo : EIATTR_FRAME_SIZE
	.align		4
.L_13:
        /*0054*/ 	.byte	0x04, 0x11
        /*0056*/ 	.short	(.L_15 - .L_14)
	.align		4
.L_14:
        /*0058*/ 	.word	index@(_Z10kernelDiagPdPiS0_S_i)
        /*005c*/ 	.word	0x00000000


	//----- nvinfo : EIATTR_REGCOUNT
	.align		4
.L_15:
        /*0060*/ 	.byte	0x04, 0x2f
        /*0062*/ 	.short	(.L_17 - .L_16)
	.align		4
.L_16:
        /*0064*/ 	.word	index@(_Z11kernelUpperPiS_PdS_S_S0_i)
        /*0068*/ 	.word	0x00000010


	//----- nvinfo : EIATTR_FRAME_SIZE
	.align		4
.L_17:
        /*006c*/ 	.byte	0x04, 0x11
        /*006e*/ 	.short	(.L_19 - .L_18)
	.align		4
.L_18:
        /*0070*/ 	.word	index@(_Z11kernelUpperPiS_PdS_S_S0_i)
        /*0074*/ 	.word	0x00000000


	//----- nvinfo : EIATTR_MIN_STACK_SIZE
	.align		4
.L_19:
        /*0078*/ 	.byte	0x04, 0x12
        /*007a*/ 	.short	(.L_21 - .L_20)
	.align		4
.L_20:
        /*007c*/ 	.word	index@(_Z11kernelUpperPiS_PdS_S_S0_i)
        /*0080*/ 	.word	0x00000000


	//----- nvinfo : EIATTR_MIN_STACK_SIZE
	.align		4
.L_21:
        /*0084*/ 	.byte	0x04, 0x12
        /*0086*/ 	.short	(.L_23 - .L_22)
	.align		4
.L_22:
        /*0088*/ 	.word	index@(_Z10kernelDiagPdPiS0_S_i)
        /*008c*/ 	.word	0x00000000


	//----- nvinfo : EIATTR_MIN_STACK_SIZE
	.align		4
.L_23:
        /*0090*/ 	.byte	0x04, 0x12
        /*0092*/ 	.short	(.L_25 - .L_24)
	.align		4
.L_24:
        /*0094*/ 	.word	index@(_Z11kernelLowerPiS_PdS_S_S0_i)
        /*0098*/ 	.word	0x00000000


	//----- nvinfo : EIATTR_MIN_STACK_SIZE
	.align		4
.L_25:
        /*009c*/ 	.byte	0x04, 0x12
        /*009e*/ 	.short	(.L_27 - .L_26)
	.align		4
.L_26:
        /*00a0*/ 	.word	index@(_Z12kernelRowPtrPiS_i)
        /*00a4*/ 	.word	0x00000000


	//----- nvinfo : EIATTR_MIN_STACK_SIZE
	.align		4
.L_27:
        /*00a8*/ 	.byte	0x04, 0x12
        /*00aa*/ 	.short	(.L_29 - .L_28)
	.align		4
.L_28:
        /*00ac*/ 	.word	index@(_Z13kernelRowSizePiS_S_i)
        /*00b0*/ 	.word	0x00000000
.L_29:


//--------------------- .nv.compat                --------------------------
	.section	.nv.compat,"",@"SHT_CUDA_COMPAT_INFO"
	.align	4
        /*0000*/ 	.byte	0x02, 0x09, 0x00, 0x00, 0x02, 0x02, 0x01, 0x00, 0x02, 0x05, 0x05, 0x00, 0x03, 0x07, 0x01, 0x01
        /*0010*/ 	.byte	0x02, 0x03, 0x00, 0x00, 0x02, 0x06, 0x01, 0x00, 0x04, 0x0b, 0x08, 0x00, 0x09, 0x00, 0x00, 0x00
        /*0020*/ 	.byte	0x00, 0x00, 0x00, 0x00


//--------------------- .nv.info._Z11kernelUpperPiS_PdS_S_S0_i --------------------------
	.section	.nv.info._Z11kernelUpperPiS_PdS_S_S0_i,"",@"SHT_CUDA_INFO"
	.sectionflags	@""
	.align	4


	//----- nvinfo : EIATTR_CUDA_API_VERSION
	.align		4
        /*0000*/ 	.byte	0x04, 0x37
        /*0002*/ 	.short	(.L_31 - .L_30)
.L_30:
        /*0004*/ 	.word	0x00000082


	//----- nvinfo : EIATTR_KPARAM_INFO
	.align		4
.L_31:
        /*0008*/ 	.byte	0x04, 0x17
        /*000a*/ 	.short	(.L_33 - .L_32)
.L_32:
        /*000c*/ 	.word	0x00000000
        /*0010*/ 	.short	0x0006
        /*0012*/ 	.short	0x0030
        /*0014*/ 	.byte	0x00, 0xf0, 0x11, 0x00


	//----- nvinfo : EIATTR_KPARAM_INFO
	.align		4
.L_33:
        /*0018*/ 	.byte	0x04, 0x17
        /*001a*/ 	.short	(.L_35 - .L_34)
.L_34:
        /*001c*/ 	.word	0x00000000
        /*0020*/ 	.short	0x0005
        /*0022*/ 	.short	0x0028
        /*0024*/ 	.byte	0x00, 0xf5, 0x21, 0x00


	//----- nvinfo : EIATTR_KPARAM_INFO
	.align		4
.L_35:
        /*0028*/ 	.byte	0x04, 0x17
        /*002a*/ 	.short	(.L_37 - .L_36)
.L_36:
        /*002c*/ 	.word	0x00000000
        /*0030*/ 	.short	0x0004
        /*0032*/ 	.short	0x0020
        /*0034*/ 	.byte	0x00, 0xf5, 0x21, 0x00


	//----- nvinfo : EIATTR_KPARAM_INFO
	.align		4
.L_37:
        /*0038*/ 	.byte	0x04, 0x17
        /*003a*/ 	.short	(.L_39 - .L_38)
.L_38:
        /*003c*/ 	.word	0x00000000
        /*0040*/ 	.short	0x0003
        /*0042*/ 	.short	0x0018
        /*0044*/ 	.byte	0x00, 0xf5, 0x21, 0x00


	//----- nvinfo : EIATTR_KPARAM_INFO
	.align		4
.L_39:
        /*0048*/ 	.byte	0x04, 0x17
        /*004a*/ 	.short	(.L_41 - .L_40)
.L_40:
        /*004c*/ 	.word	0x00000000
        /*0050*/ 	.short	0x0002
        /*0052*/ 	.short	0x0010
        /*0054*/ 	.byte	0x00, 0xf5, 0x21, 0x00


	//----- nvinfo : EIATTR_KPARAM_INFO
	.align		4
.L_41:
        /*0058*/ 	.byte	0x04, 0x17
        /*005a*/ 	.short	(.L_43 - .L_42)
.L_42:
        /*005c*/ 	.word	0x00000000
        /*0060*/ 	.short	0x0001
        /*0062*/ 	.short	0x0008
        /*0064*/ 	.byte	0x00, 0xf5, 0x21, 0x00


	//----- nvinfo : EIATTR_KPARAM_INFO
	.align		4
.L_43:
        /*0068*/ 	.byte	0x04, 0x17
        /*006a*/ 	.short	(.L_45 - .L_44)
.L_44:
        /*006c*/ 	.word	0x00000000
        /*0070*/ 	.short	0x0000
        /*0072*/ 	.short	0x0000
        /*0074*/ 	.byte	0x00, 0xf5, 0x21, 0x00


	//----- nvinfo : EIATTR_SPARSE_MMA_MASK
	.align		4
.L_45:
        /*0078*/ 	.byte	0x03, 0x50
        /*007a*/ 	.short	0x0000


	//----- nvinfo : EIATTR_MAXREG_COUNT
	.align		4
        /*007c*/ 	.byte	0x03, 0x1b
        /*007e*/ 	.short	0x00ff


	//----- nvinfo : EIATTR_MERCURY_ISA_VERSION
	.align		4
        /*0080*/ 	.byte	0x03, 0x5f
        /*0082*/ 	.short	0x0101


	//----- nvinfo : EIATTR_VRC_CTA_INIT_COUNT
	.align		4
        /*0084*/ 	.byte	0x02, 0x4a
	.zero		1
	.zero		1


	//----- nvinfo : EIATTR_EXIT_INSTR_OFFSETS
	.align		4
        /*0088*/ 	.byte	0x04, 0x1c
        /*008a*/ 	.short	(.L_47 - .L_46)


	//   ....[0]....
.L_46:
        /*008c*/ 	.word	0x00000070


	//   ....[1]....
        /*0090*/ 	.word	0x000001c0


	//----- nvinfo : EIATTR_CBANK_PARAM_SIZE
	.align		4
.L_47:
        /*0094*/ 	.byte	0x03, 0x19
        /*0096*/ 	.short	0x0034


	//----- nvinfo : EIATTR_PARAM_CBANK
	.align		4
        /*0098*/ 	.byte	0x04, 0x0a
        /*009a*/ 	.short	(.L_49 - .L_48)
	.align		4
.L_48:
        /*009c*/ 	.word	index@(.nv.constant0._Z11kernelUpperPiS_PdS_S_S0_i)
        /*00a0*/ 	.short	0x0380
        /*00a2*/ 	.short	0x0034


	//----- nvinfo : EIATTR_SW_WAR
	.align		4
.L_49:
        /*00a4*/ 	.byte	0x04, 0x36
        /*00a6*/ 	.short	(.L_51 - .L_50)
.L_50:
        /*00a8*/ 	.word	0x00000008
.L_51:


//--------------------- .nv.info._Z10kernelDiagPdPiS0_S_i --------------------------
	.section	.nv.info._Z10kernelDiagPdPiS0_S_i,"",@"SHT_CUDA_INFO"
	.sectionflags	@""
	.align	4


	//----- nvinfo : EIATTR_CUDA_API_VERSION
	.align		4
        /*0000*/ 	.byte	0x04, 0x37
        /*0002*/ 	.short	(.L_53 - .L_52)
.L_52:
        /*0004*/ 	.word	0x00000082


	//----- nvinfo : EIATTR_KPARAM_INFO
	.align		4
.L_53:
        /*0008*/ 	.byte	0x04, 0x17
        /*000a*/ 	.short	(.L_55 - .L_54)
.L_54:
        /*000c*/ 	.word	0x00000000
        /*0010*/ 	.short	0x0004
        /*0012*/ 	.short	0x0020
        /*0014*/ 	.byte	0x00, 0xf0, 0x11, 0x00


	//----- nvinfo : EIATTR_KPARAM_INFO
	.align		4
.L_55:
        /*0018*/ 	.byte	0x04, 0x17
        /*001a*/ 	.short	(.L_57 - .L_56)
.L_56:
        /*001c*/ 	.word	0x00000000
        /*0020*/ 	.short	0x0003
        /*0022*/ 	.short	0x0018
        /*0024*/ 	.byte	0x00, 0xf5, 0x21, 0x00


	//----- nvinfo : EIATTR_KPARAM_INFO
	.align		4
.L_57:
        /*0028*/ 	.byte	0x04, 0x17
        /*002a*/ 	.short	(.L_59 - .L_58)
.L_58:
        /*002c*/ 	.word	0x00000000
        /*0030*/ 	.short	0x0002
        /*0032*/ 	.short	0x0010
        /*0034*/ 	.byte	0x00, 0xf5, 0x21, 0x00


	//----- nvinfo : EIATTR_KPARAM_INFO
	.align		4
.L_59:
        /*0038*/ 	.byte	0x04, 0x17
        /*003a*/ 	.short	(.L_61 - .L_60)
.L_60:
        /*003c*/ 	.word	0x00000000
        /*0040*/ 	.short	0x0001
        /*0042*/ 	.short	0x0008
        /*0044*/ 	.byte	0x00, 0xf5, 0x21, 0x00


	//----- nvinfo : EIATTR_KPARAM_INFO
	.align		4
.L_61:
        /*0048*/ 	.byte	0x04, 0x17
        /*004a*/ 	.short	(.L_63 - .L_62)
.L_62:
        /*004c*/ 	.word	0x00000000
        /*0050*/ 	.short	0x0000
        /*0052*/ 	.short	0x0000
        /*0054*/ 	.byte	0x00, 0xf5, 0x21, 0x00


	//----- nvinfo : EIATTR_SPARSE_MMA_MASK
	.align		4
.L_63:
        /*0058*/ 	.byte	0x03, 0x50
        /*005a*/ 	.short	0x0000


	//----- nvinfo : EIATTR_MAXREG_COUNT
	.align		4
        /*005c*/ 	.byte	0x03, 0x1b
        /*005e*/ 	.short	0x00ff


	//----- nvinfo : EIATTR_MERCURY_ISA_VERSION
	.align		4
        /*0060*/ 	.byte	0x03, 0x5f
        /*0062*/ 	.short	0x0101


	//----- nvinfo : EIATTR_VRC_CTA_INIT_COUNT
	.align		4
        /*0064*/ 	.byte	0x02, 0x4a
	.zero		1
	.zero		1


	//----- nvinfo : EIATTR_EXIT_INSTR_OFFSETS
	.align		4
        /*0068*/ 	.byte	0x04, 0x1c
        /*006a*/ 	.short	(.L_65 - .L_64)


	//   ....[0]....
.L_64:
        /*006c*/ 	.word	0x00000070


	//   ....[1]....
        /*0070*/ 	.word	0x00000160


	//----- nvinfo : EIATTR_CBANK_PARAM_SIZE
	.align		4
.L_65:
        /*0074*/ 	.byte	0x03, 0x19
        /*0076*/ 	.short	0x0024


	//----- nvinfo : EIATTR_PARAM_CBANK
	.align		4
        /*0078*/ 	.byte	0x04, 0x0a
        /*007a*/ 	.short	(.L_67 - .L_66)
	.align		4
.L_66:
        /*007c*/ 	.word	index@(.nv.constant0._Z10kernelDiagPdPiS0_S_i)
        /*0080*/ 	.short	0x0380
        /*0082*/ 	.short	0x0024


	//----- nvinfo : EIATTR_SW_WAR
	.align		4
.L_67:
        /*0084*/ 	.byte	0x04, 0x36
        /*0086*/ 	.short	(.L_69 - .L_68)
.L_68:
        /*0088*/ 	.word	0x00000008
.L_69:


//--------------------- .nv.info._Z11kernelLowerPiS_PdS_S_S0_i --------------------------
	.section	.nv.info._Z11kernelLowerPiS_PdS_S_S0_i,"",@"SHT_CUDA_INFO"
	.sectionflags	@""
	.align	4


	//----- nvinfo : EIATTR_CUDA_API_VERSION
	.align		4
        /*0000*/ 	.byte	0x04, 0x37
        /*0002*/ 	.short	(.L_71 - .L_70)
.L_70:
        /*0004*/ 	.word	0x00000082


	//----- nvinfo : EIATTR_KPARAM_INFO
	.align		4
.L_71:
        /*0008*/ 	.byte	0x04, 0x17
        /*000a*/ 	.short	(.L_73 - .L_72)
.L_72:
        /*000c*/ 	.word	0x00000000
        /*0010*/ 	.short	0x0006
        /*0012*/ 	.short	0x0030
        /*0014*/ 	.byte	0x00, 0xf0, 0x11, 0x00


	//----- nvinfo : EIATTR_KPARAM_INFO
	.align		4
.L_73:
        /*0018*/ 	.byte	0x04, 0x17
        /*001a*/ 	.short	(.L_75 - .L_74)
.L_74:
        /*001c*/ 	.word	0x00000000
        /*0020*/ 	.short	0x0005
        /*0022*/ 	.short	0x0028
        /*0024*/ 	.byte	0x00, 0xf5, 0x21, 0x00


	//----- nvinfo : EIATTR_KPARAM_INFO
	.align		4
.L_75:
        /*0028*/ 	.byte	0x04, 0x17
        /*002a*/ 	.short	(.L_77 - .L_76)
.L_76:
        /*002c*/ 	.word	0x00000000
        /*0030*/ 	.short	0x0004
        /*0032*/ 	.short	0x0020
        /*0034*/ 	.byte	0x00, 0xf5, 0x21, 0x00


	//----- nvinfo : EIATTR_KPARAM_INFO
	.align		4
.L_77:
        /*0038*/ 	.byte	0x04, 0x17
        /*003a*/ 	.short	(.L_79 - .L_78)
.L_78:
        /*003c*/ 	.word	0x00000000
        /*0040*/ 	.short	0x0003
        /*0042*/ 	.short	0x0018
        /*0044*/ 	.byte	0x00, 0xf5, 0x21, 0x00


	//----- nvinfo : EIATTR_KPARAM_INFO
	.align		4
.L_79:
        /*0048*/ 	.byte	0x04, 0x17
        /*004a*/ 	.short	(.L_81 - .L_80)
.L_80:
        /*004c*/ 	.word	0x00000000
        /*0050*/ 	.short	0x0002
        /*0052*/ 	.short	0x0010
        /*0054*/ 	.byte	0x00, 0xf5, 0x21, 0x00


	//----- nvinfo : EIATTR_KPARAM_INFO
	.align		4
.L_81:
        /*0058*/ 	.byte	0x04, 0x17
        /*005a*/ 	.short	(.L_83 - .L_82)
.L_82:
        /*005c*/ 	.word	0x00000000
        /*0060*/ 	.short	0x0001
        /*0062*/ 	.short	0x0008
        /*0064*/ 	.byte	0x00, 0xf5, 0x21, 0x00


	//----- nvinfo : EIATTR_KPARAM_INFO
	.align		4
.L_83:
        /*0068*/ 	.byte	0x04, 0x17
        /*006a*/ 	.short	(.L_85 - .L_84)
.L_84:
        /*006c*/ 	.word	0x00000000
        /*0070*/ 	.short	0x0000
        /*0072*/ 	.short	0x0000
        /*0074*/ 	.byte	0x00, 0xf5, 0x21, 0x00


	//----- nvinfo : EIATTR_SPARSE_MMA_MASK
	.align		4
.L_85:
        /*0078*/ 	.byte	0x03, 0x50
        /*007a*/ 	.short	0x0000


	//----- nvinfo : EIATTR_MAXREG_COUNT
	.align		4
        /*007c*/ 	.byte	0x03, 0x1b
        /*007e*/ 	.short	0x00ff


	//----- nvinfo : EIATTR_MERCURY_ISA_VERSION
	.align		4
        /*0080*/ 	.byte	0x03, 0x5f
        /*0082*/ 	.short	0x0101


	//----- nvinfo : EIATTR_VRC_CTA_INIT_COUNT
	.align		4
        /*0084*/ 	.byte	0x02, 0x4a
	.zero		1
	.zero		1


	//----- nvinfo : EIATTR_EXIT_INSTR_OFFSETS
	.align		4
        /*0088*/ 	.byte	0x04, 0x1c
        /*008a*/ 	.short	(.L_87 - .L_86)


	//   ....[0]....
.L_86:
        /*008c*/ 	.word	0x00000070


	//   ....[1]....
        /*0090*/ 	.word	0x000001c0


	//----- nvinfo : EIATTR_CBANK_PARAM_SIZE
	.align		4
.L_87:
        /*0094*/ 	.byte	0x03, 0x19
        /*0096*/ 	.short	0x0034


	//----- nvinfo : EIATTR_PARAM_CBANK
	.align		4
        /*0098*/ 	.byte	0x04, 0x0a
        /*009a*/ 	.short	(.L_89 - .L_88)
	.align		4
.L_88:
        /*009c*/ 	.word	index@(.nv.constant0._Z11kernelLowerPiS_PdS_S_S0_i)
        /*00a0*/ 	.short	0x0380
        /*00a2*/ 	.short	0x0034


	//----- nvinfo : EIATTR_SW_WAR
	.align		4
.L_89:
        /*00a4*/ 	.byte	0x04, 0x36
        /*00a6*/ 	.short	(.L_91 - .L_90)
.L_90:
        /*00a8*/ 	.word	0x00000008
.L_91:


//--------------------- .nv.info._Z12kernelRowPtrPiS_i --------------------------
	.section	.nv.info._Z12kernelRowPtrPiS_i,"",@"SHT_CUDA_INFO"
	.sectionflags	@""
	.align	4


	//----- nvinfo : EIATTR_CUDA_API_VERSION
	.align		4
        /*0000*/ 	.byte	0x04, 0x37
        /*0002*/ 	.short	(.L_93 - .L_92)
.L_92:
        /*0004*/ 	.word	0x00000082


	//----- nvinfo : EIATTR_KPARAM_INFO
	.align		4
.L_93:
        /*0008*/ 	.byte	0x04, 0x17
        /*000a*/ 	.short	(.L_95 - .L_94)
.L_94:
        /*000c*/ 	.word	0x00000000
        /*0010*/ 	.short	0x0002
        /*0012*/ 	.short	0x0010
        /*0014*/ 	.byte	0x00, 0xf0, 0x11, 0x00


	//----- nvinfo : EIATTR_KPARAM_INFO
	.align		4
.L_95:
        /*0018*/ 	.byte	0x04, 0x17
        /*001a*/ 	.short	(.L_97 - .L_96)
.L_96:
        /*001c*/ 	.word	0x00000000
        /*0020*/ 	.short	0x0001
        /*0022*/ 	.short	0x0008
        /*0024*/ 	.byte	0x00, 0xf5, 0x21, 0x00


	//----- nvinfo : EIATTR_KPARAM_INFO
	.align		4
.L_97:
        /*0028*/ 	.byte	0x04, 0x17
        /*002a*/ 	.short	(.L_99 - .L_98)
.L_98:
        /*002c*/ 	.word	0x00000000
        /*0030*/ 	.short	0x0000
        /*0032*/ 	.short	0x0000
        /*0034*/ 	.byte	0x00, 0xf5, 0x21, 0x00


	//----- nvinfo : EIATTR_SPARSE_MMA_MASK
	.align		4
.L_99:
        /*0038*/ 	.byte	0x03, 0x50
        /*003a*/ 	.short	0x0000


	//----- nvinfo : EIATTR_MAXREG_COUNT
	.align		4
        /*003c*/ 	.byte	0x03, 0x1b
        /*003e*/ 	.short	0x00ff


	//----- nvinfo : EIATTR_MERCURY_ISA_VERSION
	.align		4
        /*0040*/ 	.byte	0x03, 0x5f
        /*0042*/ 	.short	0x0101


	//----- nvinfo : EIATTR_VRC_CTA_INIT_COUNT
	.align		4
        /*0044*/ 	.byte	0x02, 0x4a
	.zero		1
	.zero		1


	//----- nvinfo : EIATTR_EXIT_INSTR_OFFSETS
	.align		4
        /*0048*/ 	.byte	0x04, 0x1c
        /*004a*/ 	.short	(.L_101 - .L_100)


	//   ....[0]....
.L_100:
        /*004c*/ 	.word	0x000000c0


	//   ....[1]....
        /*0050*/ 	.word	0x000001c0


	//----- nvinfo : EIATTR_CRS_STACK_SIZE
	.align		4
.L_101:
        /*0054*/ 	.byte	0x04, 0x1e
        /*0056*/ 	.short	(.L_103 - .L_102)
.L_102:
        /*0058*/ 	.word	0x00000000


	//----- nvinfo : EIATTR_CBANK_PARAM_SIZE
	.align		4
.L_103:
        /*005c*/ 	.byte	0x03, 0x19
        /*005e*/ 	.short	0x0014


	//----- nvinfo : EIATTR_PARAM_CBANK
	.align		4
        /*0060*/ 	.byte	0x04, 0x0a
        /*0062*/ 	.short	(.L_105 - .L_104)
	.align		4
.L_104:
        /*0064*/ 	.word	index@(.nv.constant0._Z12kernelRowPtrPiS_i)
        /*0068*/ 	.short	0x0380
        /*006a*/ 	.short	0x0014


	//----- nvinfo : EIATTR_SW_WAR
	.align		4
.L_105:
        /*006c*/ 	.byte	0x04, 0x36
        /*006e*/ 	.short	(.L_107 - .L_106)
.L_106:
        /*0070*/ 	.word	0x00000008
.L_107:


//--------------------- .nv.info._Z13kernelRowSizePiS_S_i --------------------------
	.section	.nv.info._Z13kernelRowSizePiS_S_i,"",@"SHT_CUDA_INFO"
	.sectionflags	@""
	.align	4


	//----- nvinfo : EIATTR_CUDA_API_VERSION
	.align		4
        /*0000*/ 	.byte	0x04, 0x37
        /*0002*/ 	.short	(.L_109 - .L_108)
.L_108:
        /*0004*/ 	.word	0x00000082


	//----- nvinfo : EIATTR_KPARAM_INFO
	.align		4
.L_109:
        /*0008*/ 	.byte	0x04, 0x17
        /*000a*/ 	.short	(.L_111 - .L_110)
.L_110:
        /*000c*/ 	.word	0x00000000
        /*0010*/ 	.short	0x0003
        /*0012*/ 	.short	0x0018
        /*0014*/ 	.byte	0x00, 0xf0, 0x11, 0x00


	//----- nvinfo : EIATTR_KPARAM_INFO
	.align		4
.L_111:
        /*0018*/ 	.byte	0x04, 0x17
        /*001a*/ 	.short	(.L_113 - .L_112)
.L_112:
        /*001c*/ 	.word	0x00000000
        /*0020*/ 	.short	0x0002
        /*0022*/ 	.short	0x0010
        /*0024*/ 	.byte	0x00, 0xf5, 0x21, 0x00


	//----- nvinfo : EIATTR_KPARAM_INFO
	.align		4
.L_113:
        /*0028*/ 	.byte	0x04, 0x17
        /*002a*/ 	.short	(.L_115 - .L_114)
.L_114:
        /*002c*/ 	.word	0x00000000
        /*0030*/ 	.short	0x0001
        /*0032*/ 	.short	0x0008
        /*0034*/ 	.byte	0x00, 0xf5, 0x21, 0x00


	//----- nvinfo : EIATTR_KPARAM_INFO
	.align		4
.L_115:
        /*0038*/ 	.byte	0x04, 0x17
        /*003a*/ 	.short	(.L_117 - .L_116)
.L_116:
        /*003c*/ 	.word	0x00000000
        /*0040*/ 	.short	0x0000
        /*0042*/ 	.short	0x0000
        /*0044*/ 	.byte	0x00, 0xf5, 0x21, 0x00


	//----- nvinfo : EIATTR_SPARSE_MMA_MASK
	.align		4
.L_117:
        /*0048*/ 	.byte	0x03, 0x50
        /*004a*/ 	.short	0x0000


	//----- nvinfo : EIATTR_MAXREG_COUNT
	.align		4
        /*004c*/ 	.byte	0x03, 0x1b
        /*004e*/ 	.short	0x00ff


	//----- nvinfo : EIATTR_MERCURY_ISA_VERSION
	.align		4
        /*0050*/ 	.byte	0x03, 0x5f
        /*0052*/ 	.short	0x0101


	//----- nvinfo : EIATTR_VRC_CTA_INIT_COUNT
	.align		4
        /*0054*/ 	.byte	0x02, 0x4a
	.zero		1
	.zero		1


	//----- nvinfo : EIATTR_EXIT_INSTR_OFFSETS
	.align		4
        /*0058*/ 	.byte	0x04, 0x1c
        /*005a*/ 	.short	(.L_119 - .L_118)


	//   ....[0]....
.L_118:
        /*005c*/ 	.word	0x00000070


	//   ....[1]....
        /*0060*/ 	.word	0x00000150


	//----- nvinfo : EIATTR_CBANK_PARAM_SIZE
	.align		4
.L_119:
        /*0064*/ 	.byte	0x03, 0x19
        /*0066*/ 	.short	0x001c


	//----- nvinfo : EIATTR_PARAM_CBANK
	.align		4
        /*0068*/ 	.byte	0x04, 0x0a
        /*006a*/ 	.short	(.L_121 - .L_120)
	.align		4
.L_120:
        /*006c*/ 	.word	index@(.nv.constant0._Z13kernelRowSizePiS_S_i)
        /*0070*/ 	.short	0x0380
        /*0072*/ 	.short	0x001c


	//----- nvinfo : EIATTR_SW_WAR
	.align		4
.L_121:
        /*0074*/ 	.byte	0x04, 0x36
        /*0076*/ 	.short	(.L_123 - .L_122)
.L_122:
        /*0078*/ 	.word	0x00000008
.L_123:


//--------------------- .nv.callgraph             --------------------------
	.section	.nv.callgraph,"",@"SHT_CUDA_CALLGRAPH"
	.align	4
	.sectionentsize	8
	.align		4
        /*0000*/ 	.word	0x00000000
	.align		4
        /*0004*/ 	.word	0xffffffff
	.align		4
        /*0008*/ 	.word	0x00000000
	.align		4
        /*000c*/ 	.word	0xfffffffe
	.align		4
        /*0010*/ 	.word	0x00000000
	.align		4
        /*0014*/ 	.word	0xfffffffd
	.align		4
        /*0018*/ 	.word	0x00000000
	.align		4
        /*001c*/ 	.word	0xfffffffc


//--------------------- .text._Z11kernelUpperPiS_PdS_S_S0_i --------------------------
	.section	.text._Z11kernelUpperPiS_PdS_S_S0_i,"ax",@progbits
	.align	128
        .global         _Z11kernelUpperPiS_PdS_S_S0_i
        .type           _Z11kernelUpperPiS_PdS_S_S0_i,@function
        .size           _Z11kernelUpperPiS_PdS_S_S0_i,(.L_x_7 - _Z11kernelUpperPiS_PdS_S_S0_i)
        .other          _Z11kernelUpperPiS_PdS_S_S0_i,@"STO_CUDA_ENTRY STV_DEFAULT"
_Z11kernelUpperPiS_PdS_S_S0_i:
.text._Z11kernelUpperPiS_PdS_S_S0_i:
[----:B------:R-:W-:Y:S01]  /*0000*/  LDC R1, c[0x0][0x37c] ;  /* 0x0000df00ff017b82 */ /* 0x000fe20000000800 */
[----:B------:R-:W0:Y:S07]  /*0010*/  S2R R0, SR_TID.X ;  /* 0x0000000000007919 */ /* 0x000e2e0000002100 */
[----:B------:R-:W0:Y:S01]  /*0020*/  S2UR UR4, SR_CTAID.X ;  /* 0x00000000000479c3 */ /* 0x000e220000002500 */
[----:B------:R-:W1:Y:S07]  /*0030*/  LDCU UR5, c[0x0][0x3b0] ;  /* 0x00007600ff0577ac */ /* 0x000e6e0008000800 */
[----:B------:R-:W0:Y:S02]  /*0040*/  LDC R11, c[0x0][0x360] ;  /* 0x0000d800ff0b7b82 */ /* 0x000e240000000800 */
[----:B0-----:R-:W-:-:S05]  /*0050*/  IMAD R11, R11, UR4, R0 ;  /* 0x000000040b0b7c24 */ /* 0x001fca000f8e0200 */
[----:B-1----:R-:W-:-:S13]  /*0060*/  ISETP.GE.AND P0, PT, R11, UR5, PT ;  /* 0x000000050b007c0c */ /* 0x002fda000bf06270 */
[----:B------:R-:W-:Y:S05]  /*0070*/  @P0 EXIT ;  /* 0x000000000000094d */ /* 0x000fea0003800000 */
[----:B------:R-:W0:Y:S01]  /*0080*/  LDC.64 R2, c[0x0][0x388] ;  /* 0x0000e200ff027b82 */ /* 0x000e220000000a00 */
[----:B------:R-:W1:Y:S07]  /*0090*/  LDCU.64 UR4, c[0x0][0x358] ;  /* 0x00006b00ff0477ac */ /* 0x000e6e0008000a00 */
[----:B------:R-:W2:Y:S08]  /*00a0*/  LDC.64 R4, c[0x0][0x380] ;  /* 0x0000e000ff047b82 */ /* 0x000eb00000000a00 */
[----:B------:R-:W3:Y:S01]  /*00b0*/  LDC.64 R6, c[0x0][0x398] ;  /* 0x0000e600ff067b82 */ /* 0x000ee20000000a00 */
[----:B0-----:R-:W-:-:S07]  /*00c0*/  IMAD.WIDE R2, R11, 0x4, R2 ;  /* 0x000000040b027825 */ /* 0x001fce00078e0202 */
[----:B------:R-:W0:Y:S01]  /*00d0*/  LDC.64 R8, c[0x0][0x390] ;  /* 0x0000e400ff087b82 */ /* 0x000e220000000a00 */
[----:B-1----:R-:W3:Y:S01]  /*00e0*/  LDG.E R3, desc[UR4][R2.64] ;  /* 0x0000000402037981 */ /* 0x002ee2000c1e1900 */
[----:B------:R-:W-:Y:S02]  /*00f0*/  HFMA2 R13, -RZ, RZ, 0, 5.9604644775390625e-08 ;  /* 0x00000001ff0d7431 */ /* 0x000fe400000001ff */
[----:B--2---:R-:W-:-:S06]  /*0100*/  IMAD.WIDE R4, R11, 0x4, R4 ;  /* 0x000000040b047825 */ /* 0x004fcc00078e0204 */
[----:B------:R-:W2:Y:S01]  /*0110*/  LDG.E R5, desc[UR4][R4.64] ;  /* 0x0000000404057981 */ /* 0x000ea2000c1e1900 */
[----:B0-----:R-:W-:Y:S02]  /*0120*/  IMAD.WIDE R8, R11, 0x8, R8 ;  /* 0x000000080b087825 */ /* 0x001fe400078e0208 */
[----:B------:R-:W0:Y:S02]  /*0130*/  LDC.64 R10, c[0x0][0x3a0] ;  /* 0x0000e800ff0a7b82 */ /* 0x000e240000000a00 */
[----:B---3--:R-:W-:-:S06]  /*0140*/  IMAD.WIDE R6, R3, 0x4, R6 ;  /* 0x0000000403067825 */ /* 0x008fcc00078e0206 */
[----:B------:R-:W1:Y:S01]  /*0150*/  LDC.64 R2, c[0x0][0x3a8] ;  /* 0x0000ea00ff027b82 */ /* 0x000e620000000a00 */
[----:B------:R-:W1:Y:S04]  /*0160*/  ATOMG.E.ADD.STRONG.GPU PT, R7, desc[UR4][R6.64], R13 ;  /* 0x8000000d060779a8 */ /* 0x000e6800081ef104 */
[----:B------:R-:W3:Y:S01]  /*0170*/  LDG.E.64 R8, desc[UR4][R8.64] ;  /* 0x0000000408087981 */ /* 0x000ee2000c1e1b00 */
[----:B-1----:R-:W-:-:S04]  /*0180*/  IMAD.WIDE R2, R7, 0x8, R2 ;  /* 0x0000000807027825 */ /* 0x002fc800078e0202 */
[----:B0-----:R-:W-:Y:S01]  /*0190*/  IMAD.WIDE R10, R7, 0x4, R10 ;  /* 0x00000004070a7825 */ /* 0x001fe200078e020a */
[----:B---3--:R-:W-:Y:S04]  /*01a0*/  STG.E.64 desc[UR4][R2.64], R8 ;  /* 0x0000000802007986 */ /* 0x008fe8000c101b04 */
[----:B--2---:R-:W-:Y:S01]  /*01b0*/  STG.E desc[UR4][R10.64], R5 ;  /* 0x000000050a007986 */ /* 0x004fe2000c101904 */
[----:B------:R-:W-:Y:S05]  /*01c0*/  EXIT ;  /* 0x000000000000794d */ /* 0x000fea0003800000 */
.L_x_0:
[----:B------:R-:W-:-:S00]  /*01d0*/  BRA `(.L_x_0) ;  /* 0xfffffffc00fc7947 */ /* 0x000fc0000383ffff */
[----:B------:R-:W-:-:S00]  /*01e0*/  NOP ;  /* 0x0000000000007918 */ /* 0x000fc00000000000 */
        /* <DEDUP_REMOVED lines=9> */
.L_x_7:


//--------------------- .text._Z10kernelDiagPdPiS0_S_i --------------------------
	.section	.text._Z10kernelDiagPdPiS0_S_i,"ax",@progbits
	.align	128
        .global         _Z10kernelDiagPdPiS0_S_i
        .type           _Z10kernelDiagPdPiS0_S_i,@function
        .size           _Z10kernelDiagPdPiS0_S_i,(.L_x_8 - _Z10kernelDiagPdPiS0_S_i)
        .other          _Z10kernelDiagPdPiS0_S_i,@"STO_CUDA_ENTRY STV_DEFAULT"
_Z10kernelDiagPdPiS0_S_i:
.text._Z10kernelDiagPdPiS0_S_i:
        /* <DEDUP_REMOVED lines=9> */
[----:B------:R-:W1:Y:S01]  /*0090*/  LDCU.64 UR4, c[0x0][0x358] ;  /* 0x00006b00ff0477ac */ /* 0x000e620008000a00 */
[----:B------:R-:W-:-:S06]  /*00a0*/  HFMA2 R13, -RZ, RZ, 0, 5.9604644775390625e-08 ;  /* 0x00000001ff0d7431 */ /* 0x000fcc00000001ff */
[----:B------:R-:W2:Y:S08]  /*00b0*/  LDC.64 R4, c[0x0][0x380] ;  /* 0x0000e000ff047b82 */ /* 0x000eb00000000a00 */
[----:B------:R-:W3:Y:S01]  /*00c0*/  LDC.64 R6, c[0x0][0x398] ;  /* 0x0000e600ff067b82 */ /* 0x000ee20000000a00 */
[----:B0-----:R-:W-:-:S07]  /*00d0*/  IMAD.WIDE R2, R11, 0x4, R2 ;  /* 0x000000040b027825 */ /* 0x001fce00078e0202 */
[----:B------:R-:W0:Y:S01]  /*00e0*/  LDC.64 R8, c[0x0][0x390] ;  /* 0x0000e400ff087b82 */ /* 0x000e220000000a00 */
[----:B-1----:R-:W3:Y:S01]  /*00f0*/  ATOMG.E.ADD.STRONG.GPU PT, R3, desc[UR4][R2.64], R13 ;  /* 0x8000000d020379a8 */ /* 0x002ee200081ef104 */
[----:B--2---:R-:W-:-:S06]  /*0100*/  IMAD.WIDE R4, R11, 0x8, R4 ;  /* 0x000000080b047825 */ /* 0x004fcc00078e0204 */
[----:B------:R-:W2:Y:S01]  /*0110*/  LDG.E.64 R4, desc[UR4][R4.64] ;  /* 0x0000000404047981 */ /* 0x000ea2000c1e1b00 */
[----:B---3--:R-:W-:-:S04]  /*0120*/  IMAD.WIDE R6, R3, 0x8, R6 ;  /* 0x0000000803067825 */ /* 0x008fc800078e0206 */
[----:B0-----:R-:W-:Y:S01]  /*0130*/  IMAD.WIDE R8, R3, 0x4, R8 ;  /* 0x0000000403087825 */ /* 0x001fe200078e0208 */
[----:B--2---:R-:W-:Y:S04]  /*0140*/  STG.E.64 desc[UR4][R6.64], R4 ;  /* 0x0000000406007986 */ /* 0x004fe8000c101b04 */
[----:B------:R-:W-:Y:S01]  /*0150*/  STG.E desc[UR4][R8.64], R11 ;  /* 0x0000000b08007986 */ /* 0x000fe2000c101904 */
[----:B------:R-:W-:Y:S05]  /*0160*/  EXIT ;  /* 0x000000000000794d */ /* 0x000fea0003800000 */
.L_x_1:
        /* <DEDUP_REMOVED lines=9> */
.L_x_8:


//--------------------- .text._Z11kernelLowerPiS_PdS_S_S0_i --------------------------
	.section	.text._Z11kernelLowerPiS_PdS_S_S0_i,"ax",@progbits
	.align	128
        .global         _Z11kernelLowerPiS_PdS_S_S0_i
        .type           _Z11kernelLowerPiS_PdS_S_S0_i,@function
        .size           _Z11kernelLowerPiS_PdS_S_S0_i,(.L_x_9 - _Z11kernelLowerPiS_PdS_S_S0_i)
        .other          _Z11kernelLowerPiS_PdS_S_S0_i,@"STO_CUDA_ENTRY STV_DEFAULT"
_Z11kernelLowerPiS_PdS_S_S0_i:
.text._Z11kernelLowerPiS_PdS_S_S0_i:
        /* <DEDUP_REMOVED lines=29> */
.L_x_2:
        /* <DEDUP_REMOVED lines=11> */
.L_x_9:


//--------------------- .text._Z12kernelRowPtrPiS_i --------------------------
	.section	.text._Z12kernelRowPtrPiS_i,"ax",@progbits
	.align	128
        .global         _Z12kernelRowPtrPiS_i
        .type           _Z12kernelRowPtrPiS_i,@function
        .size           _Z12kernelRowPtrPiS_i,(.L_x_10 - _Z12kernelRowPtrPiS_i)
        .other          _Z12kernelRowPtrPiS_i,@"STO_CUDA_ENTRY STV_DEFAULT"
_Z12kernelRowPtrPiS_i:
.text._Z12kernelRowPtrPiS_i:
[----:B------:R-:W-:Y:S01]  /*0000*/  LDC R1, c[0x0][0x37c] ;  /* 0x0000df00ff017b82 */ /* 0x000fe20000000800 */
[----:B------:R-:W0:Y:S07]  /*0010*/  S2R R0, SR_TID.X ;  /* 0x0000000000007919 */ /* 0x000e2e0000002100 */
[----:B------:R-:W0:Y:S01]  /*0020*/  S2UR UR4, SR_CTAID.X ;  /* 0x00000000000479c3 */ /* 0x000e220000002500 */
[----:B------:R-:W1:Y:S01]  /*0030*/  LDCU UR6, c[0x0][0x390] ;  /* 0x00007200ff0677ac */ /* 0x000e620008000800 */
[----:B------:R-:W2:Y:S06]  /*0040*/  S2R R3, SR_TID.Y ;  /* 0x0000000000037919 */ /* 0x000eac0000002200 */
[----:B------:R-:W0:Y:S08]  /*0050*/  LDC R7, c[0x0][0x360] ;  /* 0x0000d800ff077b82 */ /* 0x000e300000000800 */
[----:B------:R-:W2:Y:S08]  /*0060*/  S2UR UR5, SR_CTAID.Y ;  /* 0x00000000000579c3 */ /* 0x000eb00000002600 */
[----:B------:R-:W2:Y:S01]  /*0070*/  LDC R2, c[0x0][0x364] ;  /* 0x0000d900ff027b82 */ /* 0x000ea20000000800 */
[----:B0-----:R-:W-:-:S02]  /*0080*/  IMAD R7, R7, UR4, R0 ;  /* 0x0000000407077c24 */ /* 0x001fc4000f8e0200 */
[----:B--2---:R-:W-:-:S05]  /*0090*/  IMAD R0, R2, UR5, R3 ;  /* 0x0000000502007c24 */ /* 0x004fca000f8e0203 */
[----:B------:R-:W-:-:S04]  /*00a0*/  VIMNMX R2, PT, PT, R7, R0, !PT ;  /* 0x0000000007027248 */ /* 0x000fc80007fe0100 */
[----:B-1----:R-:W-:-:S13]  /*00b0*/  ISETP.GT.AND P0, PT, R2, UR6, PT ;  /* 0x0000000602007c0c */ /* 0x002fda000bf04270 */
[----:B------:R-:W-:Y:S05]  /*00c0*/  @P0 EXIT ;  /* 0x000000000000094d */ /* 0x000fea0003800000 */
[----:B------:R-:W0:Y:S01]  /*00d0*/  LDC.64 R2, c[0x0][0x388] ;  /* 0x0000e200ff027b82 */ /* 0x000e220000000a00 */
[----:B------:R-:W-:Y:S01]  /*00e0*/  ISETP.GT.AND P0, PT, R7, R0, PT ;  /* 0x000000000700720c */ /* 0x000fe20003f04270 */
[----:B------:R-:W1:Y:S01]  /*00f0*/  LDCU.64 UR4, c[0x0][0x358] ;  /* 0x00006b00ff0477ac */ /* 0x000e620008000a00 */
[----:B------:R-:W-:Y:S01]  /*0100*/  BSSY.RECONVERGENT B0, `(.L_x_3) ;  /* 0x0000008000007945 */ /* 0x000fe20003800200 */
[----:B0-----:R-:W-:-:S10]  /*0110*/  IMAD.WIDE.U32 R2, R0, 0x4, R2 ;  /* 0x0000000400027825 */ /* 0x001fd400078e0002 */
[----:B-1----:R-:W-:Y:S05]  /*0120*/  @P0 BRA `(.L_x_4) ;  /* 0x0000000000140947 */ /* 0x002fea0003800000 */
[----:B------:R-:W0:Y:S02]  /*0130*/  LDC.64 R4, c[0x0][0x380] ;  /* 0x0000e000ff047b82 */ /* 0x000e240000000a00 */
[----:B0-----:R-:W-:-:S06]  /*0140*/  IMAD.WIDE R4, R7, 0x4, R4 ;  /* 0x0000000407047825 */ /* 0x001fcc00078e0204 */
[----:B------:R-:W2:Y:S02]  /*0150*/  LDG.E R4, desc[UR4][R4.64] ;  /* 0x0000000404047981 */ /* 0x000ea4000c1e1900 */
[----:B--2---:R-:W-:-:S05]  /*0160*/  IADD3 R7, PT, PT, R4, 0x1, RZ ;  /* 0x0000000104077810 */ /* 0x004fca0007ffe0ff */
[----:B------:R0:W-:Y:S02]  /*0170*/  REDG.E.ADD.STRONG.GPU desc[UR4][R2.64], R7 ;  /* 0x000000070200798e */ /* 0x0001e4000c12e104 */
.L_x_4:
[----:B------:R-:W-:Y:S05]  /*0180*/  BSYNC.RECONVERGENT B0 ;  /* 0x0000000000007941 */ /* 0x000fea0003800200 */
.L_x_3:
[----:B------:R-:W2:Y:S02]  /*0190*/  LDG.E R0, desc[UR4][R2.64] ;  /* 0x0000000402007981 */ /* 0x000ea4000c1e1900 */
[----:B--2---:R-:W-:-:S05]  /*01a0*/  IADD3 R5, PT, PT, R0, -0x1, RZ ;  /* 0xffffffff00057810 */ /* 0x004fca0007ffe0ff */
[----:B------:R-:W-:Y:S01]  /*01b0*/  STG.E desc[UR4][R2.64], R5 ;  /* 0x0000000502007986 */ /* 0x000fe2000c101904 */
[----:B------:R-:W-:Y:S05]  /*01c0*/  EXIT ;  /* 0x000000000000794d */ /* 0x000fea0003800000 */
.L_x_5:
        /* <DEDUP_REMOVED lines=11> */
.L_x_10:


//--------------------- .text._Z13kernelRowSizePiS_S_i --------------------------
	.section	.text._Z13kernelRowSizePiS_S_i,"ax",@progbits
	.align	128
        .global         _Z13kernelRowSizePiS_S_i
        .type           _Z13kernelRowSizePiS_S_i,@function
        .size           _Z13kernelRowSizePiS_S_i,(.L_x_11 - _Z13kernelRowSizePiS_S_i)
        .other          _Z13kernelRowSizePiS_S_i,@"STO_CUDA_ENTRY STV_DEFAULT"
_Z13kernelRowSizePiS_S_i:
.text._Z13kernelRowSizePiS_S_i:
        /* <DEDUP_REMOVED lines=12> */
[----:B0-----:R-:W-:-:S06]  /*00c0*/  IMAD.WIDE R2, R11, 0x4, R2 ;  /* 0x000000040b027825 */ /* 0x001fcc00078e0202 */
[----:B-1----:R-:W2:Y:S01]  /*00d0*/  LDG.E R3, desc[UR4][R2.64] ;  /* 0x0000000402037981 */ /* 0x002ea2000c1e1900 */
[----:B------:R-:W-:Y:S02]  /*00e0*/  HFMA2 R13, -RZ, RZ, 0, 5.9604644775390625e-08 ;  /* 0x00000001ff0d7431 */ /* 0x000fe400000001ff */
[----:B---3--:R-:W-:-:S04]  /*00f0*/  IMAD.WIDE R6, R11, 0x4, R6 ;  /* 0x000000040b067825 */ /* 0x008fc800078e0206 */
[----:B--2---:R-:W-:-:S05]  /*0100*/  IMAD.WIDE R4, R3, 0x4, R8 ;  /* 0x0000000403047825 */ /* 0x004fca00078e0208 */
[----:B------:R-:W-:Y:S04]  /*0110*/  REDG.E.ADD.STRONG.GPU desc[UR4][R4.64+0x4], R13 ;  /* 0x0000040d0400798e */ /* 0x000fe8000c12e104 */
[----:B------:R-:W2:Y:S02]  /*0120*/  LDG.E R7, desc[UR4][R6.64] ;  /* 0x0000000406077981 */ /* 0x000ea4000c1e1900 */
[----:B--2---:R-:W-:-:S05]  /*0130*/  IMAD.WIDE R8, R7, 0x4, R8 ;  /* 0x0000000407087825 */ /* 0x004fca00078e0208 */
[----:B------:R-:W-:Y:S01]  /*0140*/  REDG.E.ADD.STRONG.GPU desc[UR4][R8.64+0x4], R13 ;  /* 0x0000040d0800798e */ /* 0x000fe2000c12e104 */
[----:B------:R-:W-:Y:S05]  /*0150*/  EXIT ;  /* 0x000000000000794d */ /* 0x000fea0003800000 */
.L_x_6:
        /* <DEDUP_REMOVED lines=10> */
.L_x_11:


//--------------------- .nv.shared.reserved.0     --------------------------
	.section	.nv.shared.reserved.0,"aw",@nobits
	.weak		__nv_reservedSMEM_offset_0_alias
	.size		__nv_reservedSMEM_offset_0_alias, 0, 64
	.other		__nv_reservedSMEM_offset_0_alias,@"STO_CUDA_RESERVED_SHARED STV_DEFAULT"
__nv_reservedSMEM_offset_0_alias:
	.zero		0
	.zero		64


//--------------------- .nv.constant0._Z11kernelUpperPiS_PdS_S_S0_i --------------------------
	.section	.nv.constant0._Z11kernelUpperPiS_PdS_S_S0_i,"a",@progbits
	.sectionflags	@""
	.align	4
.nv.constant0._Z11kernelUpperPiS_PdS_S_S0_i:
	.zero		948


//--------------------- .nv.constant0._Z10kernelDiagPdPiS0_S_i --------------------------
	.section	.nv.constant0._Z10kernelDiagPdPiS0_S_i,"a",@progbits
	.sectionflags	@""
	.align	4
.nv.constant0._Z10kernelDiagPdPiS0_S_i:
	.zero		932


//--------------------- .nv.constant0._Z11kernelLowerPiS_PdS_S_S0_i --------------------------
	.section	.nv.constant0._Z11kernelLowerPiS_PdS_S_S0_i,"a",@progbits
	.sectionflags	@""
	.align	4
.nv.constant0._Z11kernelLowerPiS_PdS_S_S0_i:
	.zero		948


//--------------------- .nv.constant0._Z12kernelRowPtrPiS_i --------------------------
	.section	.nv.constant0._Z12kernelRowPtrPiS_i,"a",@progbits
	.sectionflags	@""
	.align	4
.nv.constant0._Z12kernelRowPtrPiS_i:
	.zero		916


//--------------------- .nv.constant0._Z13kernelRowSizePiS_S_i --------------------------
	.section	.nv.constant0._Z13kernelRowSizePiS_S_i,"a",@progbits
	.sectionflags	@""
	.align	4
.nv.constant0._Z13kernelRowSizePiS_S_i:
	.zero		924


//--------------------- SYMBOLS --------------------------

	.type		.nv.reservedSmem.offset0,@object
	.size		.nv.reservedSmem.offset0,0x4
